	.headerflags	@"EF_CUDA_TEXMODE_UNIFIED EF_CUDA_64BIT_ADDRESS EF_CUDA_ACCELERATORS EF_CUDA_SM90 EF_CUDA_VIRTUAL_SM(EF_CUDA_SM90)"
	.elftype	@"ET_EXEC"


//--------------------- .nv.info                  --------------------------
	.section	.nv.info,"",@"SHT_CUDA_INFO"
	.align	4


	//----- nvinfo : EIATTR_REGCOUNT
	.align		4
        /*0000*/ 	.byte	0x04, 0x2f
        /*0002*/ 	.short	(.L_3 - .L_2)
	.align		4
.L_2:
        /*0004*/ 	.word	index@(triton_poi_fused__native_batch_norm_legit_no_training_convolution_relu_8)
        /*0008*/ 	.word	0x0000001a


	//----- nvinfo : EIATTR_MIN_STACK_SIZE
	.align		4
.L_3:
        /*000c*/ 	.byte	0x04, 0x12
        /*000e*/ 	.short	(.L_5 - .L_4)
	.align		4
.L_4:
        /*0010*/ 	.word	index@(triton_poi_fused__native_batch_norm_legit_no_training_convolution_relu_8)
        /*0014*/ 	.word	0x00000000


	//----- nvinfo : EIATTR_FRAME_SIZE
	.align		4
.L_5:
        /*0018*/ 	.byte	0x04, 0x11
        /*001a*/ 	.short	(.L_7 - .L_6)
	.align		4
.L_6:
        /*001c*/ 	.word	index@(triton_poi_fused__native_batch_norm_legit_no_training_convolution_relu_8)
        /*0020*/ 	.word	0x00000000


	//----- nvinfo : EIATTR_MIN_STACK_SIZE
	.align		4
.L_7:
        /*0024*/ 	.byte	0x04, 0x12
        /*0026*/ 	.short	(.L_9 - .L_8)
	.align		4
.L_8:
        /*0028*/ 	.word	index@(triton_poi_fused__native_batch_norm_legit_no_training_convolution_relu_8)
        /*002c*/ 	.word	0x00000000
.L_9:


//--------------------- .nv.info.triton_poi_fused__native_batch_norm_legit_no_training_convolution_relu_8 --------------------------
	.section	.nv.info.triton_poi_fused__native_batch_norm_legit_no_training_convolution_relu_8,"",@"SHT_CUDA_INFO"
	.sectionflags	@""
	.align	4


	//----- nvinfo : EIATTR_CUDA_API_VERSION
	.align		4
        /*0000*/ 	.byte	0x04, 0x37
        /*0002*/ 	.short	(.L_11 - .L_10)
.L_10:
        /*0004*/ 	.word	0x0000007c


	//----- nvinfo : EIATTR_KPARAM_INFO
	.align		4
.L_11:
        /*0008*/ 	.byte	0x04, 0x17
        /*000a*/ 	.short	(.L_13 - .L_12)
.L_12:
        /*000c*/ 	.word	0x00000000
        /*0010*/ 	.short	0x0007
        /*0012*/ 	.short	0x0038
        /*0014*/ 	.byte	0x00, 0xf0, 0x11, 0x00


	//----- nvinfo : EIATTR_KPARAM_INFO
	.align		4
.L_13:
        /*0018*/ 	.byte	0x04, 0x17
        /*001a*/ 	.short	(.L_15 - .L_14)
.L_14:
        /*001c*/ 	.word	0x00000000
        /*0020*/ 	.short	0x0006
        /*0022*/ 	.short	0x0030
        /*0024*/ 	.byte	0x00, 0xf4, 0x21, 0x00


	//----- nvinfo : EIATTR_KPARAM_INFO
	.align		4
.L_15:
        /*0028*/ 	.byte	0x04, 0x17
        /*002a*/ 	.short	(.L_17 - .L_16)
.L_16:
        /*002c*/ 	.word	0x00000000
        /*0030*/ 	.short	0x0005
        /*0032*/ 	.short	0x0028
        /*0034*/ 	.byte	0x00, 0xf4, 0x21, 0x00


	//----- nvinfo : EIATTR_KPARAM_INFO
	.align		4
.L_17:
        /*0038*/ 	.byte	0x04, 0x17
        /*003a*/ 	.short	(.L_19 - .L_18)
.L_18:
        /*003c*/ 	.word	0x00000000
        /*0040*/ 	.short	0x0004
        /*0042*/ 	.short	0x0020
        /*0044*/ 	.byte	0x00, 0xf4, 0x21, 0x00


	//----- nvinfo : EIATTR_KPARAM_INFO
	.align		4
.L_19:
        /*0048*/ 	.byte	0x04, 0x17
        /*004a*/ 	.short	(.L_21 - .L_20)
.L_20:
        /*004c*/ 	.word	0x00000000
        /*0050*/ 	.short	0x0003
        /*0052*/ 	.short	0x0018
        /*0054*/ 	.byte	0x00, 0xf4, 0x21, 0x00


	//----- nvinfo : EIATTR_KPARAM_INFO
	.align		4
.L_21:
        /*0058*/ 	.byte	0x04, 0x17
        /*005a*/ 	.short	(.L_23 - .L_22)
.L_22:
        /*005c*/ 	.word	0x00000000
        /*0060*/ 	.short	0x0002
        /*0062*/ 	.short	0x0010
        /*0064*/ 	.byte	0x00, 0xf4, 0x21, 0x00


	//----- nvinfo : EIATTR_KPARAM_INFO
	.align		4
.L_23:
        /*0068*/ 	.byte	0x04, 0x17
        /*006a*/ 	.short	(.L_25 - .L_24)
.L_24:
        /*006c*/ 	.word	0x00000000
        /*0070*/ 	.short	0x0001
        /*0072*/ 	.short	0x0008
        /*0074*/ 	.byte	0x00, 0xf4, 0x21, 0x00


	//----- nvinfo : EIATTR_KPARAM_INFO
	.align		4
.L_25:
        /*0078*/ 	.byte	0x04, 0x17
        /*007a*/ 	.short	(.L_27 - .L_26)
.L_26:
        /*007c*/ 	.word	0x00000000
        /*0080*/ 	.short	0x0000
        /*0082*/ 	.short	0x0000
        /*0084*/ 	.byte	0x00, 0xf4, 0x21, 0x00


	//----- nvinfo : EIATTR_SPARSE_MMA_MASK
	.align		4
.L_27:
        /*0088*/ 	.byte	0x03, 0x50
        /*008a*/ 	.short	0x0000


	//----- nvinfo : EIATTR_MAXREG_COUNT
	.align		4
        /*008c*/ 	.byte	0x03, 0x1b
        /*008e*/ 	.short	0x00ff


	//----- nvinfo : EIATTR_EXIT_INSTR_OFFSETS
	.align		4
        /*0090*/ 	.byte	0x04, 0x1c
        /*0092*/ 	.short	(.L_29 - .L_28)


	//   ....[0]....
.L_28:
        /*0094*/ 	.word	0x00000480


	//   ....[1]....
        /*0098*/ 	.word	0x000004a0


	//----- nvinfo : EIATTR_REQNTID
	.align		4
.L_29:
        /*009c*/ 	.byte	0x04, 0x10
        /*009e*/ 	.short	(.L_31 - .L_30)
.L_30:
        /*00a0*/ 	.word	0x00000100
        /*00a4*/ 	.word	0x00000001
        /*00a8*/ 	.word	0x00000001


	//----- nvinfo : EIATTR_CBANK_PARAM_SIZE
	.align		4
.L_31:
        /*00ac*/ 	.byte	0x03, 0x19
        /*00ae*/ 	.short	0x003c


	//----- nvinfo : EIATTR_PARAM_CBANK
	.align		4
        /*00b0*/ 	.byte	0x04, 0x0a
        /*00b2*/ 	.short	(.L_33 - .L_32)
	.align		4
.L_32:
        /*00b4*/ 	.word	index@(.nv.constant0.triton_poi_fused__native_batch_norm_legit_no_training_convolution_relu_8)
        /*00b8*/ 	.short	0x0210
        /*00ba*/ 	.short	0x003c


	//----- nvinfo : EIATTR_SW_WAR
	.align		4
.L_33:
        /*00bc*/ 	.byte	0x04, 0x36
        /*00be*/ 	.short	(.L_35 - .L_34)
.L_34:
        /*00c0*/ 	.word	0x00000008
.L_35:


//--------------------- .nv.callgraph             --------------------------
	.section	.nv.callgraph,"",@"SHT_CUDA_CALLGRAPH"
	.align	4
	.sectionentsize	8
	.align		4
        /*0000*/ 	.word	0x00000000
	.align		4
        /*0004*/ 	.word	0xffffffff
	.align		4
        /*0008*/ 	.word	0x00000000
	.align		4
        /*000c*/ 	.word	0xfffffffe
	.align		4
        /*0010*/ 	.word	0x00000000
	.align		4
        /*0014*/ 	.word	0xfffffffd
	.align		4
        /*0018*/ 	.word	0x00000000
	.align		4
        /*001c*/ 	.word	0xfffffffc


//--------------------- .nv.constant4             --------------------------
	.section	.nv.constant4,"a",@progbits
	.align	8
	.align		8
.nv.constant4:
        /*0000*/ 	.dword	_$_str
	.align		8
        /*0008*/ 	.dword	_$_str_$_2


//--------------------- .text.triton_poi_fused__native_batch_norm_legit_no_training_convolution_relu_8 --------------------------
	.section	.text.triton_poi_fused__native_batch_norm_legit_no_training_convolution_relu_8,"ax",@progbits
	.align	128
        .global         triton_poi_fused__native_batch_norm_legit_no_training_convolution_relu_8
        .type           triton_poi_fused__native_batch_norm_legit_no_training_convolution_relu_8,@function
        .size           triton_poi_fused__native_batch_norm_legit_no_training_convolution_relu_8,(.L_x_1 - triton_poi_fused__native_batch_norm_legit_no_training_convolution_relu_8)
        .other          triton_poi_fused__native_batch_norm_legit_no_training_convolution_relu_8,@"STO_CUDA_ENTRY STV_DEFAULT"
triton_poi_fused__native_batch_norm_legit_no_training_convolution_relu_8:
.text.triton_poi_fused__native_batch_norm_legit_no_training_convolution_relu_8:
[----:B------:R-:W0:Y:S01]  /*0000*/  LDC R1, c[0x0][0x28] ;  /* 0x00000a00ff017b82 */ /* 0x000e220000000800 */
[----:B------:R-:W1:Y:S07]  /*0010*/  S2R R0, SR_TID.X ;  /* 0x0000000000007919 */ /* 0x000e6e0000002100 */
[----:B------:R-:W2:Y:S01]  /*0020*/  LDC.64 R2, c[0x0][0x228] ;  /* 0x00008a00ff027b82 */ /* 0x000ea20000000a00 */
[----:B------:R-:W-:Y:S01]  /*0030*/  CS2R R8, SRZ ;  /* 0x0000000000087805 */ /* 0x000fe2000001ff00 */
[----:B------:R-:W-:Y:S01]  /*0040*/  ULDC.64 UR4, c[0x0][0x208] ;  /* 0x0000820000047ab9 */ /* 0x000fe20000000a00 */
[----:B------:R-:W3:Y:S05]  /*0050*/  S2R R5, SR_CTAID.X ;  /* 0x0000000000057919 */ /* 0x000eea0000002500 */
[----:B------:R-:W4:Y:S08]  /*0060*/  LDC.64 R16, c[0x0][0x218] ;  /* 0x00008600ff107b82 */ /* 0x000f300000000a00 */
[----:B------:R-:W5:Y:S08]  /*0070*/  LDC.64 R18, c[0x0][0x220] ;  /* 0x00008800ff127b82 */ /* 0x000f700000000a00 */
[----:B------:R-:W5:Y:S01]  /*0080*/  LDC.64 R20, c[0x0][0x230] ;  /* 0x00008c00ff147b82 */ /* 0x000f620000000a00 */
[----:B-1----:R-:W-:-:S07]  /*0090*/  SHF.L.U32 R0, R0, 0x1, RZ ;  /* 0x0000000100007819 */ /* 0x002fce00000006ff */
[----:B------:R-:W1:Y:S01]  /*00a0*/  LDC.64 R14, c[0x0][0x238] ;  /* 0x00008e00ff0e7b82 */ /* 0x000e620000000a00 */
[----:B------:R-:W-:-:S04]  /*00b0*/  LOP3.LUT R0, R0, 0x1fe, RZ, 0xc0, !PT ;  /* 0x000001fe00007812 */ /* 0x000fc800078ec0ff */
[----:B---3--:R-:W-:-:S04]  /*00c0*/  LEA R0, R5, R0, 0x9 ;  /* 0x0000000005007211 */ /* 0x008fc800078e48ff */
[C---:B------:R-:W-:Y:S01]  /*00d0*/  ISETP.GE.AND P0, PT, R0.reuse, 0x25800, PT ;  /* 0x000258000000780c */ /* 0x040fe20003f06270 */
[----:B------:R-:W-:-:S05]  /*00e0*/  IMAD.HI R4, R0, 0x2aaaaaab, RZ ;  /* 0x2aaaaaab00047827 */ /* 0x000fca00078e02ff */
[----:B------:R-:W-:-:S04]  /*00f0*/  SHF.R.U32.HI R5, RZ, 0x1f, R4 ;  /* 0x0000001fff057819 */ /* 0x000fc80000011604 */
[----:B------:R-:W-:-:S05]  /*0100*/  LEA.HI R5, R4, R5, RZ, 0x1a ;  /* 0x0000000504057211 */ /* 0x000fca00078fd0ff */
[----:B------:R-:W-:Y:S02]  /*0110*/  IMAD R12, R5, -0x180, R0 ;  /* 0xfffffe80050c7824 */ /* 0x000fe400078e0200 */
[----:B------:R-:W3:Y:S02]  /*0120*/  LDC.64 R4, c[0x0][0x210] ;  /* 0x00008400ff047b82 */ /* 0x000ee40000000a00 */
[----:B--2---:R-:W-:-:S05]  /*0130*/  IMAD.WIDE R2, R12, 0x4, R2 ;  /* 0x000000040c027825 */ /* 0x004fca00078e0202 */
[----:B------:R2:W3:Y:S01]  /*0140*/  @!P0 LDG.E.EL.64 R8, desc[UR4][R2.64] ;  /* 0x0000000402088981 */ /* 0x0004e2000c2e1b00 */
[----:B------:R-:W-:Y:S02]  /*0150*/  CS2R R10, SRZ ;  /* 0x00000000000a7805 */ /* 0x000fe4000001ff00 */
[----:B------:R-:W-:Y:S01]  /*0160*/  CS2R R6, SRZ ;  /* 0x0000000000067805 */ /* 0x000fe2000001ff00 */
[----:B----4-:R-:W-:-:S04]  /*0170*/  IMAD.WIDE R16, R12, 0x4, R16 ;  /* 0x000000040c107825 */ /* 0x010fc800078e0210 */
[C---:B-----5:R-:W-:Y:S01]  /*0180*/  IMAD.WIDE R18, R12.reuse, 0x4, R18 ;  /* 0x000000040c127825 */ /* 0x060fe200078e0212 */
[----:B------:R-:W4:Y:S01]  /*0190*/  @!P0 LDG.E.EL.64 R10, desc[UR4][R16.64] ;  /* 0x00000004100a8981 */ /* 0x000f22000c2e1b00 */
[----:B--2---:R-:W-:Y:S02]  /*01a0*/  CS2R R2, SRZ ;  /* 0x0000000000027805 */ /* 0x004fe4000001ff00 */
[----:B0-----:R-:W-:-:S04]  /*01b0*/  IMAD.WIDE R20, R12, 0x4, R20 ;  /* 0x000000040c147825 */ /* 0x001fc800078e0214 */
[----:B-1----:R-:W-:Y:S01]  /*01c0*/  IMAD.WIDE R22, R12, 0x4, R14 ;  /* 0x000000040c167825 */ /* 0x002fe200078e020e */
[----:B------:R0:W2:Y:S03]  /*01d0*/  @!P0 LDG.E.EL.64 R2, desc[UR4][R18.64] ;  /* 0x0000000412028981 */ /* 0x0000a6000c2e1b00 */
[----:B---3--:R-:W-:-:S05]  /*01e0*/  IMAD.WIDE R4, R0, 0x4, R4 ;  /* 0x0000000400047825 */ /* 0x008fca00078e0204 */
[----:B------:R-:W4:Y:S01]  /*01f0*/  @!P0 LDG.E.64 R6, desc[UR4][R4.64] ;  /* 0x0000000404068981 */ /* 0x000f22000c1e1b00 */
[----:B------:R-:W-:Y:S02]  /*0200*/  CS2R R12, SRZ ;  /* 0x00000000000c7805 */ /* 0x000fe4000001ff00 */
[----:B------:R-:W-:-:S04]  /*0210*/  CS2R R14, SRZ ;  /* 0x00000000000e7805 */ /* 0x000fc8000001ff00 */
[----:B------:R-:W3:Y:S04]  /*0220*/  @!P0 LDG.E.EL.64 R12, desc[UR4][R20.64] ;  /* 0x00000004140c8981 */ /* 0x000ee8000c2e1b00 */
[----:B------:R-:W3:Y:S01]  /*0230*/  @!P0 LDG.E.EL.64 R14, desc[UR4][R22.64] ;  /* 0x00000004160e8981 */ /* 0x000ee2000c2e1b00 */
[----:B0-----:R-:W-:Y:S01]  /*0240*/  HFMA2.MMA R18, -RZ, RZ, 1.625, 0 ;  /* 0x3e800000ff127435 */ /* 0x001fe200000001ff */
[----:B------:R-:W-:Y:S01]  /*0250*/  FADD R8, R8, 9.9999999747524270788e-07 ;  /* 0x358637bd08087421 */ /* 0x000fe20000000000 */
[----:B------:R-:W-:-:S03]  /*0260*/  FADD R9, R9, 9.9999999747524270788e-07 ;  /* 0x358637bd09097421 */ /* 0x000fc60000000000 */
[----:B------:R-:W0:Y:S08]  /*0270*/  MUFU.SQRT R16, R8 ;  /* 0x0000000800107308 */ /* 0x000e300000002000 */
[----:B------:R1:W5:Y:S01]  /*0280*/  MUFU.SQRT R17, R9 ;  /* 0x0000000900117308 */ /* 0x0003620000002000 */
[C---:B0-----:R-:W-:Y:S02]  /*0290*/  FSETP.GT.AND P1, PT, R16.reuse, 8.50705917302346158658e+37, PT ;  /* 0x7e8000001000780b */ /* 0x041fe40003f24000 */
[----:B------:R-:W-:Y:S01]  /*02a0*/  FSETP.GEU.AND P3, PT, R16, 1.175494350822287508e-38, PT ;  /* 0x008000001000780b */ /* 0x000fe20003f6e000 */
[----:B-1----:R-:W0:Y:S01]  /*02b0*/  LDC.64 R8, c[0x0][0x240] ;  /* 0x00009000ff087b82 */ /* 0x002e220000000a00 */
[----:B-----5:R-:W-:-:S02]  /*02c0*/  FSETP.GT.AND P2, PT, R17, 8.50705917302346158658e+37, PT ;  /* 0x7e8000001100780b */ /* 0x020fc40003f44000 */
[----:B------:R-:W-:-:S07]  /*02d0*/  FSETP.GEU.AND P4, PT, R17, 1.175494350822287508e-38, PT ;  /* 0x008000001100780b */ /* 0x000fce0003f8e000 */
[----:B------:R-:W-:-:S04]  /*02e0*/  @P1 FMUL R16, R16, 0.25 ;  /* 0x3e80000010101820 */ /* 0x000fc80000400000 */
[----:B------:R-:W-:Y:S01]  /*02f0*/  @!P3 FMUL R16, R16, 16777216 ;  /* 0x4b8000001010b820 */ /* 0x000fe20000400000 */
[----:B------:R-:W-:-:S04]  /*0300*/  @P2 FMUL R17, R17, 0.25 ;  /* 0x3e80000011112820 */ /* 0x000fc80000400000 */
[----:B------:R-:W-:Y:S01]  /*0310*/  @!P4 FMUL R17, R17, 16777216 ;  /* 0x4b8000001111c820 */ /* 0x000fe20000400000 */
[----:B------:R-:W1:Y:S01]  /*0320*/  MUFU.RCP R16, R16 ;  /* 0x0000001000107308 */ /* 0x000e620000001000 */
[----:B------:R-:W-:-:S07]  /*0330*/  FSEL R19, R18, 1, P1 ;  /* 0x3f80000012137808 */ /* 0x000fce0000800000 */
[----:B------:R-:W5:Y:S01]  /*0340*/  MUFU.RCP R17, R17 ;  /* 0x0000001100117308 */ /* 0x000f620000001000 */
[----:B------:R-:W-:Y:S01]  /*0350*/  FSEL R18, R18, 1, P2 ;  /* 0x3f80000012127808 */ /* 0x000fe20001000000 */
[----:B------:R-:W-:Y:S01]  /*0360*/  @!P3 FMUL R19, R19, 16777216 ;  /* 0x4b8000001313b820 */ /* 0x000fe20000400000 */
[----:B----4-:R-:W-:Y:S01]  /*0370*/  FADD R6, R10, R6 ;  /* 0x000000060a067221 */ /* 0x010fe20000000000 */
[----:B------:R-:W-:Y:S02]  /*0380*/  FADD R7, R11, R7 ;  /* 0x000000070b077221 */ /* 0x000fe40000000000 */
[----:B------:R-:W-:Y:S01]  /*0390*/  @!P4 FMUL R18, R18, 16777216 ;  /* 0x4b8000001212c820 */ /* 0x000fe20000400000 */
[----:B-1----:R-:W-:Y:S01]  /*03a0*/  FMUL R19, R16, R19 ;  /* 0x0000001310137220 */ /* 0x002fe20000400000 */
[----:B--2---:R-:W-:Y:S01]  /*03b0*/  FADD R2, R6, -R2 ;  /* 0x8000000206027221 */ /* 0x004fe20000000000 */
[----:B------:R-:W-:Y:S01]  /*03c0*/  FADD R3, R7, -R3 ;  /* 0x8000000307037221 */ /* 0x000fe20000000000 */
[----:B-----5:R-:W-:-:S02]  /*03d0*/  FMUL R18, R17, R18 ;  /* 0x0000001211127220 */ /* 0x020fc40000400000 */
[----:B------:R-:W-:Y:S02]  /*03e0*/  FMUL R19, R2, R19 ;  /* 0x0000001302137220 */ /* 0x000fe40000400000 */
[----:B------:R-:W-:Y:S02]  /*03f0*/  FMUL R18, R3, R18 ;  /* 0x0000001203127220 */ /* 0x000fe40000400000 */
[----:B---3--:R-:W-:Y:S02]  /*0400*/  FFMA R12, R19, R12, R14 ;  /* 0x0000000c130c7223 */ /* 0x008fe4000000000e */
[----:B------:R-:W-:Y:S01]  /*0410*/  FFMA R13, R18, R13, R15 ;  /* 0x0000000d120d7223 */ /* 0x000fe2000000000f */
[----:B------:R1:W-:Y:S02]  /*0420*/  @!P0 STG.E.64 desc[UR4][R4.64], R6 ;  /* 0x0000000604008986 */ /* 0x0003e4000c101b04 */
[----:B------:R-:W-:Y:S02]  /*0430*/  FSETP.GEU.AND P1, PT, R12, RZ, PT ;  /* 0x000000ff0c00720b */ /* 0x000fe40003f2e000 */
[----:B------:R-:W-:Y:S01]  /*0440*/  FSETP.GEU.AND P2, PT, R13, RZ, PT ;  /* 0x000000ff0d00720b */ /* 0x000fe20003f4e000 */
[----:B0-----:R-:W-:Y:S01]  /*0450*/  IMAD.WIDE R8, R0, 0x4, R8 ;  /* 0x0000000400087825 */ /* 0x001fe200078e0208 */
[----:B------:R-:W-:-:S02]  /*0460*/  FSEL R12, R12, RZ, P1 ;  /* 0x000000ff0c0c7208 */ /* 0x000fc40000800000 */
[----:B------:R-:W-:Y:S01]  /*0470*/  FSEL R13, R13, RZ, P2 ;  /* 0x000000ff0d0d7208 */ /* 0x000fe20001000000 */
[----:B------:R-:W-:Y:S08]  /*0480*/  @P0 EXIT ;  /* 0x000000000000094d */ /* 0x000ff00003800000 */
[----:B------:R-:W-:Y:S01]  /*0490*/  STG.E.64 desc[UR4][R8.64], R12 ;  /* 0x0000000c08007986 */ /* 0x000fe2000c101b04 */
[----:B------:R-:W-:Y:S05]  /*04a0*/  EXIT ;  /* 0x000000000000794d */ /* 0x000fea0003800000 */
.L_x_0:
[----:B------:R-:W-:-:S00]  /*04b0*/  BRA `(.L_x_0) ;  /* 0xfffffffc00fc7947 */ /* 0x000fc0000383ffff */
[----:B------:R-:W-:-:S00]  /*04c0*/  NOP ;  /* 0x0000000000007918 */ /* 0x000fc00000000000 */
        /* <DEDUP_REMOVED lines=11> */
.L_x_1:


//--------------------- .nv.global.init           --------------------------
	.section	.nv.global.init,"aw",@progbits
.nv.global.init:
	.type		_$_str,@object
	.size		_$_str,(_$_str_$_2 - _$_str)
_$_str:
        /*0000*/ 	.byte	0x5f, 0x5f, 0x43, 0x55, 0x44, 0x41, 0x5f, 0x46, 0x54, 0x5a, 0x00
	.type		_$_str_$_2,@object
	.size		_$_str_$_2,(.L_1 - _$_str_$_2)
_$_str_$_2:
        /*000b*/ 	.byte	0x5f, 0x5f, 0x43, 0x55, 0x44, 0x41, 0x5f, 0x50, 0x52, 0x45, 0x43, 0x5f, 0x53, 0x51, 0x52, 0x54
        /*001b*/ 	.byte	0x00
.L_1:


//--------------------- .nv.constant0.triton_poi_fused__native_batch_norm_legit_no_training_convolution_relu_8 --------------------------
	.section	.nv.constant0.triton_poi_fused__native_batch_norm_legit_no_training_convolution_relu_8,"a",@progbits
	.sectionflags	@""
	.align	4
.nv.constant0.triton_poi_fused__native_batch_norm_legit_no_training_convolution_relu_8:
	.zero		588
